	.headerflags	@"EF_CUDA_TEXMODE_UNIFIED EF_CUDA_64BIT_ADDRESS EF_CUDA_ACCELERATORS EF_CUDA_SM90 EF_CUDA_VIRTUAL_SM(EF_CUDA_SM90)"
	.elftype	@"ET_EXEC"


//--------------------- .nv.info                  --------------------------
	.section	.nv.info,"",@"SHT_CUDA_INFO"
	.align	4


	//----- nvinfo : EIATTR_REGCOUNT
	.align		4
        /*0000*/ 	.byte	0x04, 0x2f
        /*0002*/ 	.short	(.L_1 - .L_0)
	.align		4
.L_0:
        /*0004*/ 	.word	index@(triton_poi_fused_add_sigmoid_2)
        /*0008*/ 	.word	0x0000000e


	//----- nvinfo : EIATTR_MIN_STACK_SIZE
	.align		4
.L_1:
        /*000c*/ 	.byte	0x04, 0x12
        /*000e*/ 	.short	(.L_3 - .L_2)
	.align		4
.L_2:
        /*0010*/ 	.word	index@(triton_poi_fused_add_sigmoid_2)
        /*0014*/ 	.word	0x00000000


	//----- nvinfo : EIATTR_FRAME_SIZE
	.align		4
.L_3:
        /*0018*/ 	.byte	0x04, 0x11
        /*001a*/ 	.short	(.L_5 - .L_4)
	.align		4
.L_4:
        /*001c*/ 	.word	index@(triton_poi_fused_add_sigmoid_2)
        /*0020*/ 	.word	0x00000000


	//----- nvinfo : EIATTR_MIN_STACK_SIZE
	.align		4
.L_5:
        /*0024*/ 	.byte	0x04, 0x12
        /*0026*/ 	.short	(.L_7 - .L_6)
	.align		4
.L_6:
        /*0028*/ 	.word	index@(triton_poi_fused_add_sigmoid_2)
        /*002c*/ 	.word	0x00000000
.L_7:


//--------------------- .nv.info.triton_poi_fused_add_sigmoid_2 --------------------------
	.section	.nv.info.triton_poi_fused_add_sigmoid_2,"",@"SHT_CUDA_INFO"
	.sectionflags	@""
	.align	4


	//----- nvinfo : EIATTR_CUDA_API_VERSION
	.align		4
        /*0000*/ 	.byte	0x04, 0x37
        /*0002*/ 	.short	(.L_9 - .L_8)
.L_8:
        /*0004*/ 	.word	0x0000007c


	//----- nvinfo : EIATTR_KPARAM_INFO
	.align		4
.L_9:
        /*0008*/ 	.byte	0x04, 0x17
        /*000a*/ 	.short	(.L_11 - .L_10)
.L_10:
        /*000c*/ 	.word	0x00000000
        /*0010*/ 	.short	0x0003
        /*0012*/ 	.short	0x0018
        /*0014*/ 	.byte	0x00, 0xf0, 0x11, 0x00


	//----- nvinfo : EIATTR_KPARAM_INFO
	.align		4
.L_11:
        /*0018*/ 	.byte	0x04, 0x17
        /*001a*/ 	.short	(.L_13 - .L_12)
.L_12:
        /*001c*/ 	.word	0x00000000
        /*0020*/ 	.short	0x0002
        /*0022*/ 	.short	0x0010
        /*0024*/ 	.byte	0x00, 0xf4, 0x21, 0x00


	//----- nvinfo : EIATTR_KPARAM_INFO
	.align		4
.L_13:
        /*0028*/ 	.byte	0x04, 0x17
        /*002a*/ 	.short	(.L_15 - .L_14)
.L_14:
        /*002c*/ 	.word	0x00000000
        /*0030*/ 	.short	0x0001
        /*0032*/ 	.short	0x0008
        /*0034*/ 	.byte	0x00, 0xf4, 0x21, 0x00


	//----- nvinfo : EIATTR_KPARAM_INFO
	.align		4
.L_15:
        /*0038*/ 	.byte	0x04, 0x17
        /*003a*/ 	.short	(.L_17 - .L_16)
.L_16:
        /*003c*/ 	.word	0x00000000
        /*0040*/ 	.short	0x0000
        /*0042*/ 	.short	0x0000
        /*0044*/ 	.byte	0x00, 0xf4, 0x21, 0x00


	//----- nvinfo : EIATTR_SPARSE_MMA_MASK
	.align		4
.L_17:
        /*0048*/ 	.byte	0x03, 0x50
        /*004a*/ 	.short	0x0000


	//----- nvinfo : EIATTR_MAXREG_COUNT
	.align		4
        /*004c*/ 	.byte	0x03, 0x1b
        /*004e*/ 	.short	0x00ff


	//----- nvinfo : EIATTR_EXIT_INSTR_OFFSETS
	.align		4
        /*0050*/ 	.byte	0x04, 0x1c
        /*0052*/ 	.short	(.L_19 - .L_18)


	//   ....[0]....
.L_18:
        /*0054*/ 	.word	0x00000330


	//   ....[1]....
        /*0058*/ 	.word	0x00000350


	//----- nvinfo : EIATTR_REQNTID
	.align		4
.L_19:
        /*005c*/ 	.byte	0x04, 0x10
        /*005e*/ 	.short	(.L_21 - .L_20)
.L_20:
        /*0060*/ 	.word	0x00000080
        /*0064*/ 	.word	0x00000001
        /*0068*/ 	.word	0x00000001


	//----- nvinfo : EIATTR_CBANK_PARAM_SIZE
	.align		4
.L_21:
        /*006c*/ 	.byte	0x03, 0x19
        /*006e*/ 	.short	0x001c


	//----- nvinfo : EIATTR_PARAM_CBANK
	.align		4
        /*0070*/ 	.byte	0x04, 0x0a
        /*0072*/ 	.short	(.L_23 - .L_22)
	.align		4
.L_22:
        /*0074*/ 	.word	index@(.nv.constant0.triton_poi_fused_add_sigmoid_2)
        /*0078*/ 	.short	0x0210
        /*007a*/ 	.short	0x001c


	//----- nvinfo : EIATTR_SW_WAR
	.align		4
.L_23:
        /*007c*/ 	.byte	0x04, 0x36
        /*007e*/ 	.short	(.L_25 - .L_24)
.L_24:
        /*0080*/ 	.word	0x00000008
.L_25:


//--------------------- .nv.callgraph             --------------------------
	.section	.nv.callgraph,"",@"SHT_CUDA_CALLGRAPH"
	.align	4
	.sectionentsize	8
	.align		4
        /*0000*/ 	.word	0x00000000
	.align		4
        /*0004*/ 	.word	0xffffffff
	.align		4
        /*0008*/ 	.word	0x00000000
	.align		4
        /*000c*/ 	.word	0xfffffffe
	.align		4
        /*0010*/ 	.word	0x00000000
	.align		4
        /*0014*/ 	.word	0xfffffffd
	.align		4
        /*0018*/ 	.word	0x00000000
	.align		4
        /*001c*/ 	.word	0xfffffffc


//--------------------- .text.triton_poi_fused_add_sigmoid_2 --------------------------
	.section	.text.triton_poi_fused_add_sigmoid_2,"ax",@progbits
	.align	128
        .global         triton_poi_fused_add_sigmoid_2
        .type           triton_poi_fused_add_sigmoid_2,@function
        .size           triton_poi_fused_add_sigmoid_2,(.L_x_1 - triton_poi_fused_add_sigmoid_2)
        .other          triton_poi_fused_add_sigmoid_2,@"STO_CUDA_ENTRY STV_DEFAULT"
triton_poi_fused_add_sigmoid_2:
.text.triton_poi_fused_add_sigmoid_2:
[----:B------:R-:W0:Y:S02]  /*0000*/  LDC R1, c[0x0][0x28] ;  /* 0x00000a00ff017b82 */ /* 0x000e240000000800 */
[----:B------:R-:W1:Y:S01]  /*0010*/  S2R R0, SR_TID.X ;  /* 0x0000000000007919 */ /* 0x000e620000002100 */
[----:B------:R-:W2:Y:S01]  /*0020*/  LDC.64 R4, c[0x0][0x210] ;  /* 0x00008400ff047b82 */ /* 0x000ea20000000a00 */
[----:B------:R-:W-:Y:S01]  /*0030*/  CS2R R8, SRZ ;  /* 0x0000000000087805 */ /* 0x000fe2000001ff00 */
[----:B------:R-:W-:Y:S01]  /*0040*/  ULDC.64 UR4, c[0x0][0x208] ;  /* 0x0000820000047ab9 */ /* 0x000fe20000000a00 */
[----:B------:R-:W3:Y:S01]  /*0050*/  S2R R7, SR_CTAID.X ;  /* 0x0000000000077919 */ /* 0x000ee20000002500 */
[----:B-1----:R-:W-:Y:S02]  /*0060*/  SHF.L.U32 R0, R0, 0x1, RZ ;  /* 0x0000000100007819 */ /* 0x002fe400000006ff */
[----:B---3--:R-:W-:Y:S02]  /*0070*/  SHF.R.S32.HI R3, RZ, 0x17, R7 ;  /* 0x00000017ff037819 */ /* 0x008fe40000011407 */
[----:B------:R-:W-:Y:S02]  /*0080*/  LOP3.LUT R0, R0, 0xfe, RZ, 0xc0, !PT ;  /* 0x000000fe00007812 */ /* 0x000fe400078ec0ff */
[----:B------:R-:W-:-:S02]  /*0090*/  SGXT R3, R3, 0x1 ;  /* 0x000000010303781a */ /* 0x000fc40000000200 */
[----:B------:R-:W-:-:S04]  /*00a0*/  LEA R0, R7, R0, 0x8 ;  /* 0x0000000007007211 */ /* 0x000fc800078e40ff */
[CC--:B------:R-:W-:Y:S02]  /*00b0*/  LEA.HI R2, R3.reuse, R0.reuse, RZ, 0x4 ;  /* 0x0000000003027211 */ /* 0x0c0fe400078f20ff */
[----:B------:R-:W-:Y:S02]  /*00c0*/  LEA.HI R6, R3, R0, RZ, 0x6 ;  /* 0x0000000003067211 */ /* 0x000fe400078f30ff */
[----:B------:R-:W-:Y:S02]  /*00d0*/  LOP3.LUT R3, R2, 0xfffffff0, RZ, 0xc0, !PT ;  /* 0xfffffff002037812 */ /* 0x000fe400078ec0ff */
[----:B------:R-:W-:Y:S02]  /*00e0*/  SHF.R.S32.HI R6, RZ, 0x6, R6 ;  /* 0x00000006ff067819 */ /* 0x000fe40000011406 */
[C---:B------:R-:W-:Y:S01]  /*00f0*/  ISETP.GE.AND P0, PT, R0.reuse, 0x100, PT ;  /* 0x000001000000780c */ /* 0x040fe20003f06270 */
[----:B------:R-:W-:-:S05]  /*0100*/  IMAD.IADD R3, R0, 0x1, -R3 ;  /* 0x0000000100037824 */ /* 0x000fca00078e0a03 */
[----:B------:R-:W-:Y:S02]  /*0110*/  LEA R3, R6, R3, 0x4 ;  /* 0x0000000306037211 */ /* 0x000fe400078e20ff */
[----:B------:R-:W1:Y:S03]  /*0120*/  LDC.64 R6, c[0x0][0x218] ;  /* 0x00008600ff067b82 */ /* 0x000e660000000a00 */
[----:B--2---:R-:W-:-:S05]  /*0130*/  IMAD.WIDE R4, R3, 0x4, R4 ;  /* 0x0000000403047825 */ /* 0x004fca00078e0204 */
[----:B------:R-:W2:Y:S01]  /*0140*/  @!P0 LDG.E.EL.64 R8, desc[UR4][R4.64] ;  /* 0x0000000404088981 */ /* 0x000ea2000c2e1b00 */
[----:B------:R-:W-:Y:S01]  /*0150*/  CS2R R2, SRZ ;  /* 0x0000000000027805 */ /* 0x000fe2000001ff00 */
[----:B-1----:R-:W-:-:S05]  /*0160*/  IMAD.WIDE R6, R0, 0x4, R6 ;  /* 0x0000000400067825 */ /* 0x002fca00078e0206 */
[----:B------:R1:W3:Y:S01]  /*0170*/  @!P0 LDG.E.64 R2, desc[UR4][R6.64] ;  /* 0x0000000406028981 */ /* 0x0002e2000c1e1b00 */
[----:B--2---:R-:W-:Y:S01]  /*0180*/  FADD R8, RZ, -R8 ;  /* 0x80000008ff087221 */ /* 0x004fe20000000000 */
[----:B------:R-:W-:-:S03]  /*0190*/  FADD R9, RZ, -R9 ;  /* 0x80000009ff097221 */ /* 0x000fc60000000000 */
[----:B------:R-:W-:Y:S01]  /*01a0*/  FMUL R8, R8, 1.4426950216293334961 ;  /* 0x3fb8aa3b08087820 */ /* 0x000fe20000400000 */
[----:B------:R-:W-:-:S04]  /*01b0*/  FMUL R9, R9, 1.4426950216293334961 ;  /* 0x3fb8aa3b09097820 */ /* 0x000fc80000400000 */
[----:B------:R-:W-:Y:S02]  /*01c0*/  FSETP.GEU.AND P1, PT, R8, -126, PT ;  /* 0xc2fc00000800780b */ /* 0x000fe40003f2e000 */
[----:B------:R-:W-:-:S11]  /*01d0*/  FSETP.GEU.AND P2, PT, R9, -126, PT ;  /* 0xc2fc00000900780b */ /* 0x000fd60003f4e000 */
[----:B------:R-:W-:Y:S02]  /*01e0*/  @!P1 FMUL R8, R8, 0.5 ;  /* 0x3f00000008089820 */ /* 0x000fe40000400000 */
[----:B------:R-:W-:Y:S02]  /*01f0*/  @!P2 FMUL R9, R9, 0.5 ;  /* 0x3f0000000909a820 */ /* 0x000fe40000400000 */
[----:B------:R-:W2:Y:S08]  /*0200*/  MUFU.EX2 R4, R8 ;  /* 0x0000000800047308 */ /* 0x000eb00000000800 */
[----:B------:R4:W5:Y:S01]  /*0210*/  MUFU.EX2 R5, R9 ;  /* 0x0000000900057308 */ /* 0x0009620000000800 */
[----:B--2---:R-:W-:Y:S01]  /*0220*/  @!P1 FMUL R4, R4, R4 ;  /* 0x0000000404049220 */ /* 0x004fe20000400000 */
[----:B----4-:R-:W-:-:S03]  /*0230*/  IMAD.MOV.U32 R9, RZ, RZ, 0x3e800000 ;  /* 0x3e800000ff097424 */ /* 0x010fc600078e00ff */
[----:B-1----:R-:W-:Y:S01]  /*0240*/  FADD R6, R4, 1 ;  /* 0x3f80000004067421 */ /* 0x002fe20000000000 */
[----:B-----5:R-:W-:-:S04]  /*0250*/  @!P2 FMUL R5, R5, R5 ;  /* 0x000000050505a220 */ /* 0x020fc80000400000 */
[----:B------:R-:W-:Y:S01]  /*0260*/  FSETP.GT.AND P1, PT, R6, 8.50705917302346158658e+37, PT ;  /* 0x7e8000000600780b */ /* 0x000fe20003f24000 */
[----:B------:R-:W-:-:S03]  /*0270*/  FADD R7, R5, 1 ;  /* 0x3f80000005077421 */ /* 0x000fc60000000000 */
[----:B------:R-:W-:Y:S01]  /*0280*/  FSEL R8, R9, 1, P1 ;  /* 0x3f80000009087808 */ /* 0x000fe20000800000 */
[----:B------:R-:W1:Y:S01]  /*0290*/  LDC.64 R4, c[0x0][0x220] ;  /* 0x00008800ff047b82 */ /* 0x000e620000000a00 */
[----:B------:R-:W-:-:S04]  /*02a0*/  FSETP.GT.AND P2, PT, R7, 8.50705917302346158658e+37, PT ;  /* 0x7e8000000700780b */ /* 0x000fc80003f44000 */
[----:B------:R-:W-:-:S03]  /*02b0*/  FSEL R9, R9, 1, P2 ;  /* 0x3f80000009097808 */ /* 0x000fc60001000000 */
[----:B------:R-:W-:-:S04]  /*02c0*/  @P1 FMUL R6, R6, 0.25 ;  /* 0x3e80000006061820 */ /* 0x000fc80000400000 */
[----:B------:R-:W3:Y:S02]  /*02d0*/  MUFU.RCP R11, R6 ;  /* 0x00000006000b7308 */ /* 0x000ee40000001000 */
[----:B------:R-:W-:-:S06]  /*02e0*/  @P2 FMUL R7, R7, 0.25 ;  /* 0x3e80000007072820 */ /* 0x000fcc0000400000 */
[----:B------:R-:W2:Y:S01]  /*02f0*/  MUFU.RCP R10, R7 ;  /* 0x00000007000a7308 */ /* 0x000ea20000001000 */
[----:B-1----:R-:W-:-:S04]  /*0300*/  IMAD.WIDE R4, R0, 0x4, R4 ;  /* 0x0000000400047825 */ /* 0x002fc800078e0204 */
[----:B---3--:R-:W-:Y:S01]  /*0310*/  FFMA R2, R11, R8, R2 ;  /* 0x000000080b027223 */ /* 0x008fe20000000002 */
[----:B--2---:R-:W-:Y:S01]  /*0320*/  FFMA R3, R10, R9, R3 ;  /* 0x000000090a037223 */ /* 0x004fe20000000003 */
[----:B------:R-:W-:Y:S06]  /*0330*/  @P0 EXIT ;  /* 0x000000000000094d */ /* 0x000fec0003800000 */
[----:B------:R-:W-:Y:S01]  /*0340*/  STG.E.64 desc[UR4][R4.64], R2 ;  /* 0x0000000204007986 */ /* 0x000fe2000c101b04 */
[----:B------:R-:W-:Y:S05]  /*0350*/  EXIT ;  /* 0x000000000000794d */ /* 0x000fea0003800000 */
.L_x_0:
[----:B------:R-:W-:-:S00]  /*0360*/  BRA `(.L_x_0) ;  /* 0xfffffffc00fc7947 */ /* 0x000fc0000383ffff */
[----:B------:R-:W-:-:S00]  /*0370*/  NOP ;  /* 0x0000000000007918 */ /* 0x000fc00000000000 */
        /* <DEDUP_REMOVED lines=8> */
.L_x_1:


//--------------------- .nv.constant0.triton_poi_fused_add_sigmoid_2 --------------------------
	.section	.nv.constant0.triton_poi_fused_add_sigmoid_2,"a",@progbits
	.sectionflags	@""
	.align	4
.nv.constant0.triton_poi_fused_add_sigmoid_2:
	.zero		556
